//
// Generated by NVIDIA NVVM Compiler
//
// Compiler Build ID: CL-36424714
// Cuda compilation tools, release 13.0, V13.0.88
// Based on NVVM 20.0.0
//

.version 9.0
.target sm_100
.address_size 64

	// .globl	_Z14exclusive_scanPi

.visible .entry _Z14exclusive_scanPi(
	.param .u64 .ptr .align 1 _Z14exclusive_scanPi_param_0
)
{
	.reg .pred 	%p<13>;
	.reg .b32 	%r<61>;
	.reg .b64 	%rd<23>;

	ld.param.u64 	%rd2, [_Z14exclusive_scanPi_param_0];
	cvta.to.global.u64 	%rd1, %rd2;
	mov.u32 	%r3, %ctaid.x;
	mov.u32 	%r4, %ntid.x;
	mov.u32 	%r5, %tid.x;
	mad.lo.s32 	%r1, %r3, %r4, %r5;
	add.s32 	%r2, %r1, 1;
	setp.gt.u32 	%p1, %r1, 31;
	@%p1 bra 	$L__BB0_2;
	shl.b32 	%r6, %r2, 1;
	add.s32 	%r7, %r6, -1;
	mul.wide.u32 	%rd3, %r7, 4;
	add.s64 	%rd4, %rd1, %rd3;
	ld.global.u32 	%r8, [%rd4];
	ld.global.u32 	%r9, [%rd4+-4];
	bar.sync 	0;
	add.s32 	%r10, %r9, %r8;
	st.global.u32 	[%rd4], %r10;
	bar.sync 	0;
$L__BB0_2:
	bar.sync 	0;
	setp.gt.u32 	%p2, %r1, 15;
	@%p2 bra 	$L__BB0_4;
	shl.b32 	%r11, %r2, 2;
	add.s32 	%r12, %r11, -1;
	mul.wide.u32 	%rd5, %r12, 4;
	add.s64 	%rd6, %rd1, %rd5;
	ld.global.u32 	%r13, [%rd6];
	ld.global.u32 	%r14, [%rd6+-8];
	bar.sync 	0;
	add.s32 	%r15, %r14, %r13;
	st.global.u32 	[%rd6], %r15;
	bar.sync 	0;
$L__BB0_4:
	bar.sync 	0;
	setp.gt.u32 	%p3, %r1, 7;
	@%p3 bra 	$L__BB0_6;
	shl.b32 	%r16, %r2, 3;
	add.s32 	%r17, %r16, -1;
	mul.wide.u32 	%rd7, %r17, 4;
	add.s64 	%rd8, %rd1, %rd7;
	ld.global.u32 	%r18, [%rd8];
	ld.global.u32 	%r19, [%rd8+-16];
	bar.sync 	0;
	add.s32 	%r20, %r19, %r18;
	st.global.u32 	[%rd8], %r20;
	bar.sync 	0;
$L__BB0_6:
	bar.sync 	0;
	setp.gt.u32 	%p4, %r1, 3;
	@%p4 bra 	$L__BB0_8;
	shl.b32 	%r21, %r2, 4;
	add.s32 	%r22, %r21, -1;
	mul.wide.u32 	%rd9, %r22, 4;
	add.s64 	%rd10, %rd1, %rd9;
	ld.global.u32 	%r23, [%rd10];
	ld.global.u32 	%r24, [%rd10+-32];
	bar.sync 	0;
	add.s32 	%r25, %r24, %r23;
	st.global.u32 	[%rd10], %r25;
	bar.sync 	0;
$L__BB0_8:
	bar.sync 	0;
	setp.gt.u32 	%p5, %r1, 1;
	@%p5 bra 	$L__BB0_10;
	shl.b32 	%r26, %r2, 5;
	add.s32 	%r27, %r26, -1;
	mul.wide.u32 	%rd11, %r27, 4;
	add.s64 	%rd12, %rd1, %rd11;
	ld.global.u32 	%r28, [%rd12];
	ld.global.u32 	%r29, [%rd12+-64];
	bar.sync 	0;
	add.s32 	%r30, %r29, %r28;
	st.global.u32 	[%rd12], %r30;
	bar.sync 	0;
$L__BB0_10:
	bar.sync 	0;
	setp.ne.s32 	%p6, %r1, 0;
	@%p6 bra 	$L__BB0_12;
	ld.global.u32 	%r31, [%rd1+252];
	ld.global.u32 	%r32, [%rd1+124];
	bar.sync 	0;
	add.s32 	%r33, %r32, %r31;
	st.global.u32 	[%rd1+252], %r33;
	bar.sync 	0;
$L__BB0_12:
	setp.ne.s32 	%p7, %r1, 0;
	bar.sync 	0;
	@%p7 bra 	$L__BB0_14;
	mov.b32 	%r34, 0;
	st.global.u32 	[%rd1+252], %r34;
	ld.global.u32 	%r35, [%rd1+124];
	bar.sync 	0;
	st.global.u32 	[%rd1+252], %r35;
	st.global.u32 	[%rd1+124], %r34;
	bar.sync 	0;
$L__BB0_14:
	setp.gt.u32 	%p8, %r1, 1;
	bar.sync 	0;
	@%p8 bra 	$L__BB0_16;
	shl.b32 	%r36, %r2, 5;
	add.s32 	%r37, %r36, -1;
	mul.wide.u32 	%rd13, %r37, 4;
	add.s64 	%rd14, %rd1, %rd13;
	ld.global.u32 	%r38, [%rd14];
	ld.global.u32 	%r39, [%rd14+-64];
	bar.sync 	0;
	add.s32 	%r40, %r39, %r38;
	st.global.u32 	[%rd14], %r40;
	st.global.u32 	[%rd14+-64], %r38;
	bar.sync 	0;
$L__BB0_16:
	setp.gt.u32 	%p9, %r1, 3;
	bar.sync 	0;
	@%p9 bra 	$L__BB0_18;
	shl.b32 	%r41, %r2, 4;
	add.s32 	%r42, %r41, -1;
	mul.wide.u32 	%rd15, %r42, 4;
	add.s64 	%rd16, %rd1, %rd15;
	ld.global.u32 	%r43, [%rd16];
	ld.global.u32 	%r44, [%rd16+-32];
	bar.sync 	0;
	add.s32 	%r45, %r44, %r43;
	st.global.u32 	[%rd16], %r45;
	st.global.u32 	[%rd16+-32], %r43;
	bar.sync 	0;
$L__BB0_18:
	setp.gt.u32 	%p10, %r1, 7;
	bar.sync 	0;
	@%p10 bra 	$L__BB0_20;
	shl.b32 	%r46, %r2, 3;
	add.s32 	%r47, %r46, -1;
	mul.wide.u32 	%rd17, %r47, 4;
	add.s64 	%rd18, %rd1, %rd17;
	ld.global.u32 	%r48, [%rd18];
	ld.global.u32 	%r49, [%rd18+-16];
	bar.sync 	0;
	add.s32 	%r50, %r49, %r48;
	st.global.u32 	[%rd18], %r50;
	st.global.u32 	[%rd18+-16], %r48;
	bar.sync 	0;
$L__BB0_20:
	setp.gt.u32 	%p11, %r1, 15;
	bar.sync 	0;
	@%p11 bra 	$L__BB0_22;
	shl.b32 	%r51, %r2, 2;
	add.s32 	%r52, %r51, -1;
	mul.wide.u32 	%rd19, %r52, 4;
	add.s64 	%rd20, %rd1, %rd19;
	ld.global.u32 	%r53, [%rd20];
	ld.global.u32 	%r54, [%rd20+-8];
	bar.sync 	0;
	add.s32 	%r55, %r54, %r53;
	st.global.u32 	[%rd20], %r55;
	st.global.u32 	[%rd20+-8], %r53;
	bar.sync 	0;
$L__BB0_22:
	setp.gt.u32 	%p12, %r1, 31;
	bar.sync 	0;
	@%p12 bra 	$L__BB0_24;
	shl.b32 	%r56, %r2, 1;
	add.s32 	%r57, %r56, -1;
	mul.wide.u32 	%rd21, %r57, 4;
	add.s64 	%rd22, %rd1, %rd21;
	ld.global.u32 	%r58, [%rd22];
	ld.global.u32 	%r59, [%rd22+-4];
	bar.sync 	0;
	add.s32 	%r60, %r59, %r58;
	st.global.u32 	[%rd22], %r60;
	st.global.u32 	[%rd22+-4], %r58;
	bar.sync 	0;
$L__BB0_24:
	bar.sync 	0;
	ret;

}


// ===== COMPILED SASS (sm_100) =====

	.target	sm_100

	.elftype	@"ET_EXEC"


//--------------------- .note.nv.tkinfo           --------------------------
	.section	.note.nv.tkinfo,"",@"SHT_NOTE"
	.sectionflags	@"SHF_NOTE_NV_TKINFO"
	.tkinfo
        /*0018*/ 	.word	0x00000002
        /*0030*/ 	.string	""
        /*0030*/ 	.string	"ptxas"
        /*0030*/ 	.string	"Cuda compilation tools, release 13.0, V13.0.88"
        /*0030*/ 	.string	"Build cuda_13.0.r13.0/compiler.36424714_0"
        /*0030*/ 	.string	"-arch sm_100 -m 64 "



//--------------------- .note.nv.cuinfo           --------------------------
	.section	.note.nv.cuinfo,"",@"SHT_NOTE"
	.sectionflags	@"SHF_NOTE_NV_CUINFO"
        /*0018*/ 	.short	0x0002
        /*001a*/ 	.short	0x0064
        /*001c*/ 	.short	0x0082
	.zero		2


//--------------------- .nv.info                  --------------------------
	.section	.nv.info,"",@"SHT_CUDA_INFO"
	.align	4


	//----- nvinfo : EIATTR_REGCOUNT
	.align		4
        /*0000*/ 	.byte	0x04, 0x2f
        /*0002*/ 	.short	(.L_1 - .L_0)
	.align		4
.L_0:
        /*0004*/ 	.word	index@(_Z14exclusive_scanPi)
        /*0008*/ 	.word	0x00000010


	//----- nvinfo : EIATTR_FRAME_SIZE
	.align		4
.L_1:
        /*000c*/ 	.byte	0x04, 0x11
        /*000e*/ 	.short	(.L_3 - .L_2)
	.align		4
.L_2:
        /*0010*/ 	.word	index@(_Z14exclusive_scanPi)
        /*0014*/ 	.word	0x00000000


	//----- nvinfo : EIATTR_MIN_STACK_SIZE
	.align		4
.L_3:
        /*0018*/ 	.byte	0x04, 0x12
        /*001a*/ 	.short	(.L_5 - .L_4)
	.align		4
.L_4:
        /*001c*/ 	.word	index@(_Z14exclusive_scanPi)
        /*0020*/ 	.word	0x00000000
.L_5:


//--------------------- .nv.compat                --------------------------
	.section	.nv.compat,"",@"SHT_CUDA_COMPAT_INFO"
	.align	4
        /*0000*/ 	.byte	0x02, 0x09, 0x00, 0x00, 0x02, 0x02, 0x01, 0x00, 0x02, 0x05, 0x05, 0x00, 0x03, 0x07, 0x01, 0x01
        /*0010*/ 	.byte	0x02, 0x03, 0x00, 0x00, 0x02, 0x06, 0x01, 0x00, 0x04, 0x0b, 0x08, 0x00, 0x09, 0x00, 0x00, 0x00
        /*0020*/ 	.byte	0x00, 0x00, 0x00, 0x00


//--------------------- .nv.info._Z14exclusive_scanPi --------------------------
	.section	.nv.info._Z14exclusive_scanPi,"",@"SHT_CUDA_INFO"
	.sectionflags	@""
	.align	4


	//----- nvinfo : EIATTR_CUDA_API_VERSION
	.align		4
        /*0000*/ 	.byte	0x04, 0x37
        /*0002*/ 	.short	(.L_7 - .L_6)
.L_6:
        /*0004*/ 	.word	0x00000082


	//----- nvinfo : EIATTR_KPARAM_INFO
	.align		4
.L_7:
        /*0008*/ 	.byte	0x04, 0x17
        /*000a*/ 	.short	(.L_9 - .L_8)
.L_8:
        /*000c*/ 	.word	0x00000000
        /*0010*/ 	.short	0x0000
        /*0012*/ 	.short	0x0000
        /*0014*/ 	.byte	0x00, 0xf5, 0x21, 0x00


	//----- nvinfo : EIATTR_SPARSE_MMA_MASK
	.align		4
.L_9:
        /*0018*/ 	.byte	0x03, 0x50
        /*001a*/ 	.short	0x0000


	//----- nvinfo : EIATTR_MAXREG_COUNT
	.align		4
        /*001c*/ 	.byte	0x03, 0x1b
        /*001e*/ 	.short	0x00ff


	//----- nvinfo : EIATTR_NUM_BARRIERS
	.align		4
        /*0020*/ 	.byte	0x02, 0x4c
        /*0022*/ 	.byte	0x01
	.zero		1


	//----- nvinfo : EIATTR_MERCURY_ISA_VERSION
	.align		4
        /*0024*/ 	.byte	0x03, 0x5f
        /*0026*/ 	.short	0x0101


	//----- nvinfo : EIATTR_VRC_CTA_INIT_COUNT
	.align		4
        /*0028*/ 	.byte	0x02, 0x4a
	.zero		1
	.zero		1


	//----- nvinfo : EIATTR_EXIT_INSTR_OFFSETS
	.align		4
        /*002c*/ 	.byte	0x04, 0x1c
        /*002e*/ 	.short	(.L_11 - .L_10)


	//   ....[0]....
.L_10:
        /*0030*/ 	.word	0x000009e0


	//----- nvinfo : EIATTR_CRS_STACK_SIZE
	.align		4
.L_11:
        /*0034*/ 	.byte	0x04, 0x1e
        /*0036*/ 	.short	(.L_13 - .L_12)
.L_12:
        /*0038*/ 	.word	0x00000000


	//----- nvinfo : EIATTR_CBANK_PARAM_SIZE
	.align		4
.L_13:
        /*003c*/ 	.byte	0x03, 0x19
        /*003e*/ 	.short	0x0008


	//----- nvinfo : EIATTR_PARAM_CBANK
	.align		4
        /*0040*/ 	.byte	0x04, 0x0a
        /*0042*/ 	.short	(.L_15 - .L_14)
	.align		4
.L_14:
        /*0044*/ 	.word	index@(.nv.constant0._Z14exclusive_scanPi)
        /*0048*/ 	.short	0x0380
        /*004a*/ 	.short	0x0008


	//----- nvinfo : EIATTR_SW_WAR
	.align		4
.L_15:
        /*004c*/ 	.byte	0x04, 0x36
        /*004e*/ 	.short	(.L_17 - .L_16)
.L_16:
        /*0050*/ 	.word	0x00000008
.L_17:


//--------------------- .nv.callgraph             --------------------------
	.section	.nv.callgraph,"",@"SHT_CUDA_CALLGRAPH"
	.align	4
	.sectionentsize	8
	.align		4
        /*0000*/ 	.word	0x00000000
	.align		4
        /*0004*/ 	.word	0xffffffff
	.align		4
        /*0008*/ 	.word	0x00000000
	.align		4
        /*000c*/ 	.word	0xfffffffe
	.align		4
        /*0010*/ 	.word	0x00000000
	.align		4
        /*0014*/ 	.word	0xfffffffd
	.align		4
        /*0018*/ 	.word	0x00000000
	.align		4
        /*001c*/ 	.word	0xfffffffc


//--------------------- .text._Z14exclusive_scanPi --------------------------
	.section	.text._Z14exclusive_scanPi,"ax",@progbits
	.align	128
        .global         _Z14exclusive_scanPi
        .type           _Z14exclusive_scanPi,@function
        .size           _Z14exclusive_scanPi,(.L_x_9 - _Z14exclusive_scanPi)
        .other          _Z14exclusive_scanPi,@"STO_CUDA_ENTRY STV_DEFAULT"
_Z14exclusive_scanPi:
.text._Z14exclusive_scanPi:
[----:B------:R-:W-:Y:S01]  /*0000*/  LDC R1, c[0x0][0x37c] ;  /* 0x0000df00ff017b82 */ /* 0x000fe20000000800 */
[----:B------:R-:W0:Y:S07]  /*0010*/  S2R R3, SR_TID.X ;  /* 0x0000000000037919 */ /* 0x000e2e0000002100 */
[----:B------:R-:W0:Y:S08]  /*0020*/  S2UR UR4, SR_CTAID.X ;  /* 0x00000000000479c3 */ /* 0x000e300000002500 */
[----:B------:R-:W0:Y:S02]  /*0030*/  LDC R2, c[0x0][0x360] ;  /* 0x0000d800ff027b82 */ /* 0x000e240000000800 */
[----:B0-----:R-:W-:Y:S01]  /*0040*/  IMAD R2, R2, UR4, R3 ;  /* 0x0000000402027c24 */ /* 0x001fe2000f8e0203 */
[----:B------:R-:W0:Y:S03]  /*0050*/  LDCU.64 UR4, c[0x0][0x358] ;  /* 0x00006b00ff0477ac */ /* 0x000e260008000a00 */
[C---:B------:R-:W-:Y:S01]  /*0060*/  VIADD R0, R2.reuse, 0x1 ;  /* 0x0000000102007836 */ /* 0x040fe20000000000 */
[----:B------:R-:W-:-:S13]  /*0070*/  ISETP.GT.U32.AND P0, PT, R2, 0x1f, PT ;  /* 0x0000001f0200780c */ /* 0x000fda0003f04070 */
[----:B------:R-:W1:Y:S01]  /*0080*/  @!P0 LDC.64 R4, c[0x0][0x380] ;  /* 0x0000e000ff048b82 */ /* 0x000e620000000a00 */
[----:B------:R-:W-:-:S05]  /*0090*/  @!P0 LEA R3, R0, 0xffffffff, 0x1 ;  /* 0xffffffff00038811 */ /* 0x000fca00078e08ff */
[----:B-1----:R-:W-:-:S05]  /*00a0*/  @!P0 IMAD.WIDE.U32 R4, R3, 0x4, R4 ;  /* 0x0000000403048825 */ /* 0x002fca00078e0004 */
[----:B0-----:R-:W2:Y:S04]  /*00b0*/  @!P0 LDG.E R3, desc[UR4][R4.64] ;  /* 0x0000000404038981 */ /* 0x001ea8000c1e1900 */
[----:B------:R-:W2:Y:S01]  /*00c0*/  @!P0 LDG.E R8, desc[UR4][R4.64+-0x4] ;  /* 0xfffffc0404088981 */ /* 0x000ea2000c1e1900 */
[----:B------:R-:W-:Y:S01]  /*00d0*/  @!P0 BAR.SYNC.DEFER_BLOCKING 0x0 ;  /* 0x0000000000008b1d */ /* 0x000fe20000010000 */
[----:B------:R-:W-:-:S13]  /*00e0*/  ISETP.GT.U32.AND P1, PT, R2, 0xf, PT ;  /* 0x0000000f0200780c */ /* 0x000fda0003f24070 */
[----:B------:R-:W0:Y:S01]  /*00f0*/  @!P1 LDC.64 R6, c[0x0][0x380] ;  /* 0x0000e000ff069b82 */ /* 0x000e220000000a00 */
[----:B------:R-:W-:-:S05]  /*0100*/  @!P1 LEA R9, R0, 0xffffffff, 0x2 ;  /* 0xffffffff00099811 */ /* 0x000fca00078e10ff */
[----:B0-----:R-:W-:-:S04]  /*0110*/  @!P1 IMAD.WIDE.U32 R6, R9, 0x4, R6 ;  /* 0x0000000409069825 */ /* 0x001fc800078e0006 */
[----:B--2---:R-:W-:-:S05]  /*0120*/  @!P0 IMAD.IADD R3, R3, 0x1, R8 ;  /* 0x0000000103038824 */ /* 0x004fca00078e0208 */
[----:B------:R0:W-:Y:S01]  /*0130*/  @!P0 STG.E desc[UR4][R4.64], R3 ;  /* 0x0000000304008986 */ /* 0x0001e2000c101904 */
[----:B------:R-:W-:Y:S08]  /*0140*/  @!P0 BAR.SYNC.DEFER_BLOCKING 0x0 ;  /* 0x0000000000008b1d */ /* 0x000ff00000010000 */
[----:B------:R-:W-:Y:S06]  /*0150*/  BAR.SYNC.DEFER_BLOCKING 0x0 ;  /* 0x0000000000007b1d */ /* 0x000fec0000010000 */
[----:B------:R-:W2:Y:S04]  /*0160*/  @!P1 LDG.E R10, desc[UR4][R6.64] ;  /* 0x00000004060a9981 */ /* 0x000ea8000c1e1900 */
[----:B------:R-:W2:Y:S01]  /*0170*/  @!P1 LDG.E R11, desc[UR4][R6.64+-0x8] ;  /* 0xfffff804060b9981 */ /* 0x000ea2000c1e1900 */
[----:B------:R-:W-:Y:S01]  /*0180*/  @!P1 BAR.SYNC.DEFER_BLOCKING 0x0 ;  /* 0x0000000000009b1d */ /* 0x000fe20000010000 */
[----:B------:R-:W-:-:S13]  /*0190*/  ISETP.GT.U32.AND P2, PT, R2, 0x7, PT ;  /* 0x000000070200780c */ /* 0x000fda0003f44070 */
[----:B------:R-:W1:Y:S01]  /*01a0*/  @!P2 LDC.64 R8, c[0x0][0x380] ;  /* 0x0000e000ff08ab82 */ /* 0x000e620000000a00 */
[----:B------:R-:W-:-:S05]  /*01b0*/  @!P2 LEA R13, R0, 0xffffffff, 0x3 ;  /* 0xffffffff000da811 */ /* 0x000fca00078e18ff */
[----:B-1----:R-:W-:Y:S01]  /*01c0*/  @!P2 IMAD.WIDE.U32 R8, R13, 0x4, R8 ;  /* 0x000000040d08a825 */ /* 0x002fe200078e0008 */
[----:B--2---:R-:W-:-:S05]  /*01d0*/  @!P1 IADD3 R11, PT, PT, R10, R11, RZ ;  /* 0x0000000b0a0b9210 */ /* 0x004fca0007ffe0ff */
[----:B------:R1:W-:Y:S01]  /*01e0*/  @!P1 STG.E desc[UR4][R6.64], R11 ;  /* 0x0000000b06009986 */ /* 0x0003e2000c101904 */
[----:B------:R-:W-:Y:S08]  /*01f0*/  @!P1 BAR.SYNC.DEFER_BLOCKING 0x0 ;  /* 0x0000000000009b1d */ /* 0x000ff00000010000 */
[----:B------:R-:W-:Y:S06]  /*0200*/  BAR.SYNC.DEFER_BLOCKING 0x0 ;  /* 0x0000000000007b1d */ /* 0x000fec0000010000 */
        /* <DEDUP_REMOVED lines=11> */
[----:B-1----:R-:W2:Y:S04]  /*02c0*/  @!P3 LDG.E R6, desc[UR4][R4.64] ;  /* 0x000000040406b981 */ /* 0x002ea8000c1e1900 */
[----:B------:R-:W2:Y:S01]  /*02d0*/  @!P3 LDG.E R7, desc[UR4][R4.64+-0x20] ;  /* 0xffffe0040407b981 */ /* 0x000ea2000c1e1900 */
[----:B------:R-:W-:Y:S01]  /*02e0*/  @!P3 BAR.SYNC.DEFER_BLOCKING 0x0 ;  /* 0x000000000000bb1d */ /* 0x000fe20000010000 */
[----:B------:R-:W-:-:S02]  /*02f0*/  ISETP.GT.U32.AND P4, PT, R2, 0x1, PT ;  /* 0x000000010200780c */ /* 0x000fc40003f84070 */
[----:B------:R-:W-:Y:S01]  /*0300*/  ISETP.NE.AND P5, PT, R2, RZ, PT ;  /* 0x000000ff0200720c */ /* 0x000fe20003fa5270 */
[----:B--2---:R-:W-:-:S05]  /*0310*/  @!P3 IMAD.IADD R7, R6, 0x1, R7 ;  /* 0x000000010607b824 */ /* 0x004fca00078e0207 */
[----:B------:R0:W-:Y:S01]  /*0320*/  @!P3 STG.E desc[UR4][R4.64], R7 ;  /* 0x000000070400b986 */ /* 0x0001e2000c101904 */
[----:B------:R-:W-:Y:S08]  /*0330*/  @!P3 BAR.SYNC.DEFER_BLOCKING 0x0 ;  /* 0x000000000000bb1d */ /* 0x000ff00000010000 */
[----:B------:R-:W-:Y:S06]  /*0340*/  BAR.SYNC.DEFER_BLOCKING 0x0 ;  /* 0x0000000000007b1d */ /* 0x000fec0000010000 */
[----:B------:R-:W-:Y:S05]  /*0350*/  @P4 BRA `(.L_x_0) ;  /* 0x0000000000284947 */ /* 0x000fea0003800000 */
[----:B0-----:R-:W0:Y:S01]  /*0360*/  LDC.64 R2, c[0x0][0x380] ;  /* 0x0000e000ff027b82 */ /* 0x001e220000000a00 */
[----:B------:R-:W-:-:S05]  /*0370*/  LEA R5, R0, 0xffffffff, 0x5 ;  /* 0xffffffff00057811 */ /* 0x000fca00078e28ff */
[----:B0-----:R-:W-:-:S05]  /*0380*/  IMAD.WIDE.U32 R2, R5, 0x4, R2 ;  /* 0x0000000405027825 */ /* 0x001fca00078e0002 */
[----:B------:R-:W2:Y:S04]  /*0390*/  LDG.E R4, desc[UR4][R2.64] ;  /* 0x0000000402047981 */ /* 0x000ea8000c1e1900 */
[----:B------:R-:W2:Y:S01]  /*03a0*/  LDG.E R5, desc[UR4][R2.64+-0x40] ;  /* 0xffffc00402057981 */ /* 0x000ea2000c1e1900 */
[----:B------:R-:W-:Y:S05]  /*03b0*/  WARPSYNC.ALL ;  /* 0x0000000000007948 */ /* 0x000fea0003800000 */
[----:B------:R-:W-:Y:S01]  /*03c0*/  BAR.SYNC.DEFER_BLOCKING 0x0 ;  /* 0x0000000000007b1d */ /* 0x000fe20000010000 */
[----:B--2---:R-:W-:-:S05]  /*03d0*/  IADD3 R5, PT, PT, R4, R5, RZ ;  /* 0x0000000504057210 */ /* 0x004fca0007ffe0ff */
[----:B------:R1:W-:Y:S02]  /*03e0*/  STG.E desc[UR4][R2.64], R5 ;  /* 0x0000000502007986 */ /* 0x0003e4000c101904 */
[----:B------:R-:W-:Y:S06]  /*03f0*/  BAR.SYNC.DEFER_BLOCKING 0x0 ;  /* 0x0000000000007b1d */ /* 0x000fec0000010000 */
.L_x_0:
[----:B------:R-:W-:Y:S05]  /*0400*/  WARPSYNC.ALL ;  /* 0x0000000000007948 */ /* 0x000fea0003800000 */
[----:B------:R-:W-:Y:S06]  /*0410*/  BAR.SYNC.DEFER_BLOCKING 0x0 ;  /* 0x0000000000007b1d */ /* 0x000fec0000010000 */
[----:B------:R-:W-:Y:S05]  /*0420*/  @P5 BRA `(.L_x_1) ;  /* 0x0000000000205947 */ /* 0x000fea0003800000 */
[----:B01----:R-:W0:Y:S02]  /*0430*/  LDC.64 R2, c[0x0][0x380] ;  /* 0x0000e000ff027b82 */ /* 0x003e240000000a00 */
[----:B0-----:R-:W2:Y:S04]  /*0440*/  LDG.E R4, desc[UR4][R2.64+0xfc] ;  /* 0x0000fc0402047981 */ /* 0x001ea8000c1e1900 */
[----:B------:R-:W2:Y:S01]  /*0450*/  LDG.E R5, desc[UR4][R2.64+0x7c] ;  /* 0x00007c0402057981 */ /* 0x000ea2000c1e1900 */
[----:B------:R-:W-:Y:S05]  /*0460*/  WARPSYNC.ALL ;  /* 0x0000000000007948 */ /* 0x000fea0003800000 */
[----:B------:R-:W-:Y:S01]  /*0470*/  BAR.SYNC.DEFER_BLOCKING 0x0 ;  /* 0x0000000000007b1d */ /* 0x000fe20000010000 */
[----:B--2---:R-:W-:-:S05]  /*0480*/  IMAD.IADD R5, R4, 0x1, R5 ;  /* 0x0000000104057824 */ /* 0x004fca00078e0205 */
[----:B------:R2:W-:Y:S02]  /*0490*/  STG.E desc[UR4][R2.64+0xfc], R5 ;  /* 0x0000fc0502007986 */ /* 0x0005e4000c101904 */
[----:B------:R-:W-:Y:S06]  /*04a0*/  BAR.SYNC.DEFER_BLOCKING 0x0 ;  /* 0x0000000000007b1d */ /* 0x000fec0000010000 */
.L_x_1:
[----:B------:R-:W-:Y:S05]  /*04b0*/  WARPSYNC.ALL ;  /* 0x0000000000007948 */ /* 0x000fea0003800000 */
[----:B------:R-:W-:Y:S06]  /*04c0*/  BAR.SYNC.DEFER_BLOCKING 0x0 ;  /* 0x0000000000007b1d */ /* 0x000fec0000010000 */
[----:B------:R-:W-:Y:S05]  /*04d0*/  @P5 BRA `(.L_x_2) ;  /* 0x0000000000205947 */ /* 0x000fea0003800000 */
[----:B012---:R-:W0:Y:S02]  /*04e0*/  LDC.64 R2, c[0x0][0x380] ;  /* 0x0000e000ff027b82 */ /* 0x007e240000000a00 */
[----:B0-----:R-:W2:Y:S01]  /*04f0*/  LDG.E R5, desc[UR4][R2.64+0x7c] ;  /* 0x00007c0402057981 */ /* 0x001ea2000c1e1900 */
[----:B------:R-:W-:Y:S05]  /*0500*/  WARPSYNC.ALL ;  /* 0x0000000000007948 */ /* 0x000fea0003800000 */
[----:B------:R3:W-:Y:S01]  /*0510*/  STG.E desc[UR4][R2.64+0xfc], RZ ;  /* 0x0000fcff02007986 */ /* 0x0007e2000c101904 */
[----:B------:R-:W-:Y:S06]  /*0520*/  BAR.SYNC.DEFER_BLOCKING 0x0 ;  /* 0x0000000000007b1d */ /* 0x000fec0000010000 */
[----:B------:R3:W-:Y:S04]  /*0530*/  STG.E desc[UR4][R2.64+0x7c], RZ ;  /* 0x00007cff02007986 */ /* 0x0007e8000c101904 */
[----:B--2---:R3:W-:Y:S01]  /*0540*/  STG.E desc[UR4][R2.64+0xfc], R5 ;  /* 0x0000fc0502007986 */ /* 0x0047e2000c101904 */
[----:B------:R-:W-:Y:S06]  /*0550*/  BAR.SYNC.DEFER_BLOCKING 0x0 ;  /* 0x0000000000007b1d */ /* 0x000fec0000010000 */
.L_x_2:
[----:B------:R-:W-:Y:S05]  /*0560*/  WARPSYNC.ALL ;  /* 0x0000000000007948 */ /* 0x000fea0003800000 */
[----:B------:R-:W-:Y:S06]  /*0570*/  BAR.SYNC.DEFER_BLOCKING 0x0 ;  /* 0x0000000000007b1d */ /* 0x000fec0000010000 */
[----:B------:R-:W-:Y:S05]  /*0580*/  @P4 BRA `(.L_x_3) ;  /* 0x00000000002c4947 */ /* 0x000fea0003800000 */
[----:B0123--:R-:W0:Y:S01]  /*0590*/  LDC.64 R2, c[0x0][0x380] ;  /* 0x0000e000ff027b82 */ /* 0x00fe220000000a00 */
[----:B------:R-:W-:-:S05]  /*05a0*/  LEA R5, R0, 0xffffffff, 0x5 ;  /* 0xffffffff00057811 */ /* 0x000fca00078e28ff */
[----:B0-----:R-:W-:-:S05]  /*05b0*/  IMAD.WIDE.U32 R2, R5, 0x4, R2 ;  /* 0x0000000405027825 */ /* 0x001fca00078e0002 */
[----:B------:R-:W2:Y:S04]  /*05c0*/  LDG.E R5, desc[UR4][R2.64] ;  /* 0x0000000402057981 */ /* 0x000ea8000c1e1900 */
[----:B------:R-:W3:Y:S01]  /*05d0*/  LDG.E R4, desc[UR4][R2.64+-0x40] ;  /* 0xffffc00402047981 */ /* 0x000ee2000c1e1900 */
[----:B------:R-:W-:Y:S05]  /*05e0*/  WARPSYNC.ALL ;  /* 0x0000000000007948 */ /* 0x000fea0003800000 */
[----:B------:R-:W-:Y:S06]  /*05f0*/  BAR.SYNC.DEFER_BLOCKING 0x0 ;  /* 0x0000000000007b1d */ /* 0x000fec0000010000 */
[----:B--2---:R4:W-:Y:S01]  /*0600*/  STG.E desc[UR4][R2.64+-0x40], R5 ;  /* 0xffffc00502007986 */ /* 0x0049e2000c101904 */
[----:B---3--:R-:W-:-:S05]  /*0610*/  IADD3 R7, PT, PT, R5, R4, RZ ;  /* 0x0000000405077210 */ /* 0x008fca0007ffe0ff */
[----:B------:R4:W-:Y:S01]  /*0620*/  STG.E desc[UR4][R2.64], R7 ;  /* 0x0000000702007986 */ /* 0x0009e2000c101904 */
[----:B------:R-:W-:Y:S06]  /*0630*/  BAR.SYNC.DEFER_BLOCKING 0x0 ;  /* 0x0000000000007b1d */ /* 0x000fec0000010000 */
.L_x_3:
[----:B------:R-:W-:Y:S05]  /*0640*/  WARPSYNC.ALL ;  /* 0x0000000000007948 */ /* 0x000fea0003800000 */
[----:B------:R-:W-:Y:S06]  /*0650*/  BAR.SYNC.DEFER_BLOCKING 0x0 ;  /* 0x0000000000007b1d */ /* 0x000fec0000010000 */
[----:B------:R-:W-:Y:S05]  /*0660*/  @P3 BRA `(.L_x_4) ;  /* 0x00000000002c3947 */ /* 0x000fea0003800000 */
[----:B01234-:R-:W0:Y:S01]  /*0670*/  LDC.64 R2, c[0x0][0x380] ;  /* 0x0000e000ff027b82 */ /* 0x01fe220000000a00 */
[----:B------:R-:W-:-:S05]  /*0680*/  LEA R5, R0, 0xffffffff, 0x4 ;  /* 0xffffffff00057811 */ /* 0x000fca00078e20ff */
[----:B0-----:R-:W-:-:S05]  /*0690*/  IMAD.WIDE.U32 R2, R5, 0x4, R2 ;  /* 0x0000000405027825 */ /* 0x001fca00078e0002 */
[----:B------:R-:W2:Y:S04]  /*06a0*/  LDG.E R5, desc[UR4][R2.64] ;  /* 0x0000000402057981 */ /* 0x000ea8000c1e1900 */
[----:B------:R-:W3:Y:S01]  /*06b0*/  LDG.E R4, desc[UR4][R2.64+-0x20] ;  /* 0xffffe00402047981 */ /* 0x000ee2000c1e1900 */
[----:B------:R-:W-:Y:S05]  /*06c0*/  WARPSYNC.ALL ;  /* 0x0000000000007948 */ /* 0x000fea0003800000 */
[----:B------:R-:W-:Y:S06]  /*06d0*/  BAR.SYNC.DEFER_BLOCKING 0x0 ;  /* 0x0000000000007b1d */ /* 0x000fec0000010000 */
[----:B--2---:R0:W-:Y:S01]  /*06e0*/  STG.E desc[UR4][R2.64+-0x20], R5 ;  /* 0xffffe00502007986 */ /* 0x0041e2000c101904 */
[----:B---3--:R-:W-:-:S05]  /*06f0*/  IMAD.IADD R7, R5, 0x1, R4 ;  /* 0x0000000105077824 */ /* 0x008fca00078e0204 */
[----:B------:R0:W-:Y:S01]  /*0700*/  STG.E desc[UR4][R2.64], R7 ;  /* 0x0000000702007986 */ /* 0x0001e2000c101904 */
[----:B------:R-:W-:Y:S06]  /*0710*/  BAR.SYNC.DEFER_BLOCKING 0x0 ;  /* 0x0000000000007b1d */ /* 0x000fec0000010000 */
.L_x_4:
        /* <DEDUP_REMOVED lines=14> */
.L_x_5:
        /* <DEDUP_REMOVED lines=14> */
.L_x_6:
        /* <DEDUP_REMOVED lines=14> */
.L_x_7:
[----:B------:R-:W-:Y:S05]  /*09c0*/  WARPSYNC.ALL ;  /* 0x0000000000007948 */ /* 0x000fea0003800000 */
[----:B------:R-:W-:Y:S06]  /*09d0*/  BAR.SYNC.DEFER_BLOCKING 0x0 ;  /* 0x0000000000007b1d */ /* 0x000fec0000010000 */
[----:B------:R-:W-:Y:S05]  /*09e0*/  EXIT ;  /* 0x000000000000794d */ /* 0x000fea0003800000 */
.L_x_8:
[----:B------:R-:W-:-:S00]  /*09f0*/  BRA `(.L_x_8) ;  /* 0xfffffffc00fc7947 */ /* 0x000fc0000383ffff */
[----:B------:R-:W-:-:S00]  /*0a00*/  NOP ;  /* 0x0000000000007918 */ /* 0x000fc00000000000 */
[----:B------:R-:W-:-:S00]  /*0a10*/  NOP ;  /* 0x0000000000007918 */ /* 0x000fc00000000000 */
[----:B------:R-:W-:-:S00]  /*0a20*/  NOP ;  /* 0x0000000000007918 */ /* 0x000fc00000000000 */
[----:B------:R-:W-:-:S00]  /*0a30*/  NOP ;  /* 0x0000000000007918 */ /* 0x000fc00000000000 */
[----:B------:R-:W-:-:S00]  /*0a40*/  NOP ;  /* 0x0000000000007918 */ /* 0x000fc00000000000 */
[----:B------:R-:W-:-:S00]  /*0a50*/  NOP ;  /* 0x0000000000007918 */ /* 0x000fc00000000000 */
[----:B------:R-:W-:-:S00]  /*0a60*/  NOP ;  /* 0x0000000000007918 */ /* 0x000fc00000000000 */
[----:B------:R-:W-:-:S00]  /*0a70*/  NOP ;  /* 0x0000000000007918 */ /* 0x000fc00000000000 */
.L_x_9:


//--------------------- .nv.shared.reserved.0     --------------------------
	.section	.nv.shared.reserved.0,"aw",@nobits
	.weak		__nv_reservedSMEM_offset_0_alias
	.size		__nv_reservedSMEM_offset_0_alias, 0, 64
	.other		__nv_reservedSMEM_offset_0_alias,@"STO_CUDA_RESERVED_SHARED STV_DEFAULT"
__nv_reservedSMEM_offset_0_alias:
	.zero		0
	.zero		64


//--------------------- .nv.constant0._Z14exclusive_scanPi --------------------------
	.section	.nv.constant0._Z14exclusive_scanPi,"a",@progbits
	.sectionflags	@""
	.align	4
.nv.constant0._Z14exclusive_scanPi:
	.zero		904


//--------------------- SYMBOLS --------------------------

	.type		.nv.reservedSmem.offset0,@object
	.size		.nv.reservedSmem.offset0,0x4
